	.headerflags	@"EF_CUDA_TEXMODE_UNIFIED EF_CUDA_64BIT_ADDRESS EF_CUDA_ACCELERATORS EF_CUDA_SM90 EF_CUDA_VIRTUAL_SM(EF_CUDA_SM90)"
	.elftype	@"ET_EXEC"


//--------------------- .nv.info                  --------------------------
	.section	.nv.info,"",@"SHT_CUDA_INFO"
	.align	4


	//----- nvinfo : EIATTR_REGCOUNT
	.align		4
        /*0000*/ 	.byte	0x04, 0x2f
        /*0002*/ 	.short	(.L_1 - .L_0)
	.align		4
.L_0:
        /*0004*/ 	.word	index@(triton_poi_fused_relu_23)
        /*0008*/ 	.word	0x00000008


	//----- nvinfo : EIATTR_MIN_STACK_SIZE
	.align		4
.L_1:
        /*000c*/ 	.byte	0x04, 0x12
        /*000e*/ 	.short	(.L_3 - .L_2)
	.align		4
.L_2:
        /*0010*/ 	.word	index@(triton_poi_fused_relu_23)
        /*0014*/ 	.word	0x00000000


	//----- nvinfo : EIATTR_FRAME_SIZE
	.align		4
.L_3:
        /*0018*/ 	.byte	0x04, 0x11
        /*001a*/ 	.short	(.L_5 - .L_4)
	.align		4
.L_4:
        /*001c*/ 	.word	index@(triton_poi_fused_relu_23)
        /*0020*/ 	.word	0x00000000


	//----- nvinfo : EIATTR_MIN_STACK_SIZE
	.align		4
.L_5:
        /*0024*/ 	.byte	0x04, 0x12
        /*0026*/ 	.short	(.L_7 - .L_6)
	.align		4
.L_6:
        /*0028*/ 	.word	index@(triton_poi_fused_relu_23)
        /*002c*/ 	.word	0x00000000
.L_7:


//--------------------- .nv.info.triton_poi_fused_relu_23 --------------------------
	.section	.nv.info.triton_poi_fused_relu_23,"",@"SHT_CUDA_INFO"
	.sectionflags	@""
	.align	4


	//----- nvinfo : EIATTR_CUDA_API_VERSION
	.align		4
        /*0000*/ 	.byte	0x04, 0x37
        /*0002*/ 	.short	(.L_9 - .L_8)
.L_8:
        /*0004*/ 	.word	0x0000007c


	//----- nvinfo : EIATTR_KPARAM_INFO
	.align		4
.L_9:
        /*0008*/ 	.byte	0x04, 0x17
        /*000a*/ 	.short	(.L_11 - .L_10)
.L_10:
        /*000c*/ 	.word	0x00000000
        /*0010*/ 	.short	0x0001
        /*0012*/ 	.short	0x0008
        /*0014*/ 	.byte	0x00, 0xf0, 0x11, 0x00


	//----- nvinfo : EIATTR_KPARAM_INFO
	.align		4
.L_11:
        /*0018*/ 	.byte	0x04, 0x17
        /*001a*/ 	.short	(.L_13 - .L_12)
.L_12:
        /*001c*/ 	.word	0x00000000
        /*0020*/ 	.short	0x0000
        /*0022*/ 	.short	0x0000
        /*0024*/ 	.byte	0x00, 0xf4, 0x21, 0x00


	//----- nvinfo : EIATTR_SPARSE_MMA_MASK
	.align		4
.L_13:
        /*0028*/ 	.byte	0x03, 0x50
        /*002a*/ 	.short	0x0000


	//----- nvinfo : EIATTR_MAXREG_COUNT
	.align		4
        /*002c*/ 	.byte	0x03, 0x1b
        /*002e*/ 	.short	0x00ff


	//----- nvinfo : EIATTR_EXIT_INSTR_OFFSETS
	.align		4
        /*0030*/ 	.byte	0x04, 0x1c
        /*0032*/ 	.short	(.L_15 - .L_14)


	//   ....[0]....
.L_14:
        /*0034*/ 	.word	0x000000f0


	//----- nvinfo : EIATTR_REQNTID
	.align		4
.L_15:
        /*0038*/ 	.byte	0x04, 0x10
        /*003a*/ 	.short	(.L_17 - .L_16)
.L_16:
        /*003c*/ 	.word	0x00000080
        /*0040*/ 	.word	0x00000001
        /*0044*/ 	.word	0x00000001


	//----- nvinfo : EIATTR_CBANK_PARAM_SIZE
	.align		4
.L_17:
        /*0048*/ 	.byte	0x03, 0x19
        /*004a*/ 	.short	0x000c


	//----- nvinfo : EIATTR_PARAM_CBANK
	.align		4
        /*004c*/ 	.byte	0x04, 0x0a
        /*004e*/ 	.short	(.L_19 - .L_18)
	.align		4
.L_18:
        /*0050*/ 	.word	index@(.nv.constant0.triton_poi_fused_relu_23)
        /*0054*/ 	.short	0x0210
        /*0056*/ 	.short	0x000c


	//----- nvinfo : EIATTR_SW_WAR
	.align		4
.L_19:
        /*0058*/ 	.byte	0x04, 0x36
        /*005a*/ 	.short	(.L_21 - .L_20)
.L_20:
        /*005c*/ 	.word	0x00000008
.L_21:


//--------------------- .nv.callgraph             --------------------------
	.section	.nv.callgraph,"",@"SHT_CUDA_CALLGRAPH"
	.align	4
	.sectionentsize	8
	.align		4
        /*0000*/ 	.word	0x00000000
	.align		4
        /*0004*/ 	.word	0xffffffff
	.align		4
        /*0008*/ 	.word	0x00000000
	.align		4
        /*000c*/ 	.word	0xfffffffe
	.align		4
        /*0010*/ 	.word	0x00000000
	.align		4
        /*0014*/ 	.word	0xfffffffd
	.align		4
        /*0018*/ 	.word	0x00000000
	.align		4
        /*001c*/ 	.word	0xfffffffc


//--------------------- .text.triton_poi_fused_relu_23 --------------------------
	.section	.text.triton_poi_fused_relu_23,"ax",@progbits
	.align	128
        .global         triton_poi_fused_relu_23
        .type           triton_poi_fused_relu_23,@function
        .size           triton_poi_fused_relu_23,(.L_x_1 - triton_poi_fused_relu_23)
        .other          triton_poi_fused_relu_23,@"STO_CUDA_ENTRY STV_DEFAULT"
triton_poi_fused_relu_23:
.text.triton_poi_fused_relu_23:
[----:B------:R-:W-:Y:S01]  /*0000*/  LDC R1, c[0x0][0x28] ;  /* 0x00000a00ff017b82 */ /* 0x000fe20000000800 */
[----:B------:R-:W1:Y:S07]  /*0010*/  S2R R0, SR_TID.X ;  /* 0x0000000000007919 */ /* 0x000e6e0000002100 */
[----:B------:R-:W2:Y:S01]  /*0020*/  LDC.64 R2, c[0x0][0x210] ;  /* 0x00008400ff027b82 */ /* 0x000ea20000000a00 */
[----:B------:R-:W-:Y:S01]  /*0030*/  ULDC.64 UR4, c[0x0][0x208] ;  /* 0x0000820000047ab9 */ /* 0x000fe20000000a00 */
[----:B------:R-:W3:Y:S01]  /*0040*/  S2R R5, SR_CTAID.X ;  /* 0x0000000000057919 */ /* 0x000ee20000002500 */
[----:B-1----:R-:W-:-:S05]  /*0050*/  IMAD.SHL.U32 R0, R0, 0x2, RZ ;  /* 0x0000000200007824 */ /* 0x002fca00078e00ff */
[----:B------:R-:W-:-:S05]  /*0060*/  LOP3.LUT R0, R0, 0xfe, RZ, 0xc0, !PT ;  /* 0x000000fe00007812 */ /* 0x000fca00078ec0ff */
[----:B---3--:R-:W-:-:S04]  /*0070*/  IMAD R5, R5, 0x100, R0 ;  /* 0x0000010005057824 */ /* 0x008fc800078e0200 */
[----:B--2---:R-:W-:-:S05]  /*0080*/  IMAD.WIDE R2, R5, 0x4, R2 ;  /* 0x0000000405027825 */ /* 0x004fca00078e0202 */
[----:B------:R-:W2:Y:S02]  /*0090*/  LDG.E.64 R4, desc[UR4][R2.64] ;  /* 0x0000000402047981 */ /* 0x000ea4000c1e1b00 */
[C---:B--2---:R-:W-:Y:S02]  /*00a0*/  FSETP.GEU.AND P0, PT, R4.reuse, RZ, PT ;  /* 0x000000ff0400720b */ /* 0x044fe40003f0e000 */
[C---:B------:R-:W-:Y:S02]  /*00b0*/  FSETP.GEU.AND P1, PT, R5.reuse, RZ, PT ;  /* 0x000000ff0500720b */ /* 0x040fe40003f2e000 */
[----:B------:R-:W-:Y:S02]  /*00c0*/  FSEL R4, R4, RZ, P0 ;  /* 0x000000ff04047208 */ /* 0x000fe40000000000 */
[----:B------:R-:W-:-:S05]  /*00d0*/  FSEL R5, R5, RZ, P1 ;  /* 0x000000ff05057208 */ /* 0x000fca0000800000 */
[----:B------:R-:W-:Y:S01]  /*00e0*/  STG.E.64 desc[UR4][R2.64], R4 ;  /* 0x0000000402007986 */ /* 0x000fe2000c101b04 */
[----:B------:R-:W-:Y:S05]  /*00f0*/  EXIT ;  /* 0x000000000000794d */ /* 0x000fea0003800000 */
.L_x_0:
[----:B------:R-:W-:-:S00]  /*0100*/  BRA `(.L_x_0) ;  /* 0xfffffffc00fc7947 */ /* 0x000fc0000383ffff */
[----:B------:R-:W-:-:S00]  /*0110*/  NOP ;  /* 0x0000000000007918 */ /* 0x000fc00000000000 */
        /* <DEDUP_REMOVED lines=14> */
.L_x_1:


//--------------------- .nv.constant0.triton_poi_fused_relu_23 --------------------------
	.section	.nv.constant0.triton_poi_fused_relu_23,"a",@progbits
	.sectionflags	@""
	.align	4
.nv.constant0.triton_poi_fused_relu_23:
	.zero		540
